	.headerflags	@"EF_CUDA_TEXMODE_UNIFIED EF_CUDA_64BIT_ADDRESS EF_CUDA_ACCELERATORS EF_CUDA_SM90 EF_CUDA_VIRTUAL_SM(EF_CUDA_SM90)"
	.elftype	@"ET_EXEC"


//--------------------- .nv.info                  --------------------------
	.section	.nv.info,"",@"SHT_CUDA_INFO"
	.align	4


	//----- nvinfo : EIATTR_REGCOUNT
	.align		4
        /*0000*/ 	.byte	0x04, 0x2f
        /*0002*/ 	.short	(.L_1 - .L_0)
	.align		4
.L_0:
        /*0004*/ 	.word	index@(triton_poi_fused_convolution_35)
        /*0008*/ 	.word	0x00000020


	//----- nvinfo : EIATTR_MIN_STACK_SIZE
	.align		4
.L_1:
        /*000c*/ 	.byte	0x04, 0x12
        /*000e*/ 	.short	(.L_3 - .L_2)
	.align		4
.L_2:
        /*0010*/ 	.word	index@(triton_poi_fused_convolution_35)
        /*0014*/ 	.word	0x00000000


	//----- nvinfo : EIATTR_FRAME_SIZE
	.align		4
.L_3:
        /*0018*/ 	.byte	0x04, 0x11
        /*001a*/ 	.short	(.L_5 - .L_4)
	.align		4
.L_4:
        /*001c*/ 	.word	index@(triton_poi_fused_convolution_35)
        /*0020*/ 	.word	0x00000000


	//----- nvinfo : EIATTR_MIN_STACK_SIZE
	.align		4
.L_5:
        /*0024*/ 	.byte	0x04, 0x12
        /*0026*/ 	.short	(.L_7 - .L_6)
	.align		4
.L_6:
        /*0028*/ 	.word	index@(triton_poi_fused_convolution_35)
        /*002c*/ 	.word	0x00000000
.L_7:


//--------------------- .nv.info.triton_poi_fused_convolution_35 --------------------------
	.section	.nv.info.triton_poi_fused_convolution_35,"",@"SHT_CUDA_INFO"
	.sectionflags	@""
	.align	4


	//----- nvinfo : EIATTR_CUDA_API_VERSION
	.align		4
        /*0000*/ 	.byte	0x04, 0x37
        /*0002*/ 	.short	(.L_9 - .L_8)
.L_8:
        /*0004*/ 	.word	0x0000007c


	//----- nvinfo : EIATTR_KPARAM_INFO
	.align		4
.L_9:
        /*0008*/ 	.byte	0x04, 0x17
        /*000a*/ 	.short	(.L_11 - .L_10)
.L_10:
        /*000c*/ 	.word	0x00000000
        /*0010*/ 	.short	0x0004
        /*0012*/ 	.short	0x001c
        /*0014*/ 	.byte	0x00, 0xf0, 0x11, 0x00


	//----- nvinfo : EIATTR_KPARAM_INFO
	.align		4
.L_11:
        /*0018*/ 	.byte	0x04, 0x17
        /*001a*/ 	.short	(.L_13 - .L_12)
.L_12:
        /*001c*/ 	.word	0x00000000
        /*0020*/ 	.short	0x0003
        /*0022*/ 	.short	0x0018
        /*0024*/ 	.byte	0x00, 0xf0, 0x11, 0x00


	//----- nvinfo : EIATTR_KPARAM_INFO
	.align		4
.L_13:
        /*0028*/ 	.byte	0x04, 0x17
        /*002a*/ 	.short	(.L_15 - .L_14)
.L_14:
        /*002c*/ 	.word	0x00000000
        /*0030*/ 	.short	0x0002
        /*0032*/ 	.short	0x0010
        /*0034*/ 	.byte	0x00, 0xf4, 0x21, 0x00


	//----- nvinfo : EIATTR_KPARAM_INFO
	.align		4
.L_15:
        /*0038*/ 	.byte	0x04, 0x17
        /*003a*/ 	.short	(.L_17 - .L_16)
.L_16:
        /*003c*/ 	.word	0x00000000
        /*0040*/ 	.short	0x0001
        /*0042*/ 	.short	0x0008
        /*0044*/ 	.byte	0x00, 0xf4, 0x21, 0x00


	//----- nvinfo : EIATTR_KPARAM_INFO
	.align		4
.L_17:
        /*0048*/ 	.byte	0x04, 0x17
        /*004a*/ 	.short	(.L_19 - .L_18)
.L_18:
        /*004c*/ 	.word	0x00000000
        /*0050*/ 	.short	0x0000
        /*0052*/ 	.short	0x0000
        /*0054*/ 	.byte	0x00, 0xf4, 0x21, 0x00


	//----- nvinfo : EIATTR_SPARSE_MMA_MASK
	.align		4
.L_19:
        /*0058*/ 	.byte	0x03, 0x50
        /*005a*/ 	.short	0x0000


	//----- nvinfo : EIATTR_MAXREG_COUNT
	.align		4
        /*005c*/ 	.byte	0x03, 0x1b
        /*005e*/ 	.short	0x00ff


	//----- nvinfo : EIATTR_EXIT_INSTR_OFFSETS
	.align		4
        /*0060*/ 	.byte	0x04, 0x1c
        /*0062*/ 	.short	(.L_21 - .L_20)


	//   ....[0]....
.L_20:
        /*0064*/ 	.word	0x00000660


	//   ....[1]....
        /*0068*/ 	.word	0x000006b0


	//----- nvinfo : EIATTR_REQNTID
	.align		4
.L_21:
        /*006c*/ 	.byte	0x04, 0x10
        /*006e*/ 	.short	(.L_23 - .L_22)
.L_22:
        /*0070*/ 	.word	0x00000080
        /*0074*/ 	.word	0x00000001
        /*0078*/ 	.word	0x00000001


	//----- nvinfo : EIATTR_CBANK_PARAM_SIZE
	.align		4
.L_23:
        /*007c*/ 	.byte	0x03, 0x19
        /*007e*/ 	.short	0x0020


	//----- nvinfo : EIATTR_PARAM_CBANK
	.align		4
        /*0080*/ 	.byte	0x04, 0x0a
        /*0082*/ 	.short	(.L_25 - .L_24)
	.align		4
.L_24:
        /*0084*/ 	.word	index@(.nv.constant0.triton_poi_fused_convolution_35)
        /*0088*/ 	.short	0x0210
        /*008a*/ 	.short	0x0020


	//----- nvinfo : EIATTR_SW_WAR
	.align		4
.L_25:
        /*008c*/ 	.byte	0x04, 0x36
        /*008e*/ 	.short	(.L_27 - .L_26)
.L_26:
        /*0090*/ 	.word	0x00000008
.L_27:


//--------------------- .nv.callgraph             --------------------------
	.section	.nv.callgraph,"",@"SHT_CUDA_CALLGRAPH"
	.align	4
	.sectionentsize	8
	.align		4
        /*0000*/ 	.word	0x00000000
	.align		4
        /*0004*/ 	.word	0xffffffff
	.align		4
        /*0008*/ 	.word	0x00000000
	.align		4
        /*000c*/ 	.word	0xfffffffe
	.align		4
        /*0010*/ 	.word	0x00000000
	.align		4
        /*0014*/ 	.word	0xfffffffd
	.align		4
        /*0018*/ 	.word	0x00000000
	.align		4
        /*001c*/ 	.word	0xfffffffc


//--------------------- .text.triton_poi_fused_convolution_35 --------------------------
	.section	.text.triton_poi_fused_convolution_35,"ax",@progbits
	.sectionflags	@"SHF_BARRIERS=1"
	.align	128
        .global         triton_poi_fused_convolution_35
        .type           triton_poi_fused_convolution_35,@function
        .size           triton_poi_fused_convolution_35,(.L_x_1 - triton_poi_fused_convolution_35)
        .other          triton_poi_fused_convolution_35,@"STO_CUDA_ENTRY STV_DEFAULT"
triton_poi_fused_convolution_35:
.text.triton_poi_fused_convolution_35:
[----:B------:R-:W0:Y:S01]  /*0000*/  LDC R1, c[0x0][0x28] ;  /* 0x00000a00ff017b82 */ /* 0x000e220000000800 */
[----:B------:R-:W1:Y:S07]  /*0010*/  S2R R2, SR_TID.X ;  /* 0x0000000000027919 */ /* 0x000e6e0000002100 */
[----:B------:R-:W2:Y:S01]  /*0020*/  LDC.64 R18, c[0x0][0x210] ;  /* 0x00008400ff127b82 */ /* 0x000ea20000000a00 */
[----:B------:R-:W-:Y:S02]  /*0030*/  CS2R R12, SRZ ;  /* 0x00000000000c7805 */ /* 0x000fe4000001ff00 */
[----:B------:R-:W-:Y:S01]  /*0040*/  CS2R R14, SRZ ;  /* 0x00000000000e7805 */ /* 0x000fe2000001ff00 */
[----:B------:R-:W3:Y:S01]  /*0050*/  S2R R4, SR_CTAID.Y ;  /* 0x0000000000047919 */ /* 0x000ee20000002600 */
[----:B------:R-:W-:Y:S01]  /*0060*/  ULDC.64 UR6, c[0x0][0x208] ;  /* 0x0000820000067ab9 */ /* 0x000fe20000000a00 */
[----:B------:R-:W4:Y:S01]  /*0070*/  S2R R0, SR_CTAID.X ;  /* 0x0000000000007919 */ /* 0x000f220000002500 */
[----:B-1----:R-:W-:-:S02]  /*0080*/  IMAD.SHL.U32 R16, R2, 0x4, RZ ;  /* 0x0000000402107824 */ /* 0x002fc400078e00ff */
[----:B---3--:R-:W-:-:S03]  /*0090*/  IMAD.SHL.U32 R3, R4, 0x400, RZ ;  /* 0x0000040004037824 */ /* 0x008fc600078e00ff */
[----:B------:R-:W-:Y:S02]  /*00a0*/  LOP3.LUT R16, R16, 0x1fc, RZ, 0xc0, !PT ;  /* 0x000001fc10107812 */ /* 0x000fe400078ec0ff */
[----:B------:R-:W-:Y:S02]  /*00b0*/  SHF.R.S32.HI R11, RZ, 0x15, R4 ;  /* 0x00000015ff0b7819 */ /* 0x000fe40000011404 */
[----:B------:R-:W-:Y:S01]  /*00c0*/  LOP3.LUT R6, R3, R16, RZ, 0xfc, !PT ;  /* 0x0000001003067212 */ /* 0x000fe200078efcff */
[----:B------:R-:W1:Y:S01]  /*00d0*/  LDC.64 R4, c[0x0][0x218] ;  /* 0x00008600ff047b82 */ /* 0x000e620000000a00 */
[----:B------:R-:W-:Y:S02]  /*00e0*/  SGXT R11, R11, 0x1 ;  /* 0x000000010b0b781a */ /* 0x000fe40000000200 */
[----:B------:R-:W-:Y:S02]  /*00f0*/  SHF.R.S32.HI R7, RZ, 0x1f, R6 ;  /* 0x0000001fff077819 */ /* 0x000fe40000011406 */
[----:B------:R-:W-:-:S02]  /*0100*/  LEA.HI R11, R11, R6, RZ, 0x8 ;  /* 0x000000060b0b7211 */ /* 0x000fc400078f40ff */
[----:B------:R-:W-:Y:S02]  /*0110*/  LEA.HI R7, R7, R6, RZ, 0x8 ;  /* 0x0000000607077211 */ /* 0x000fe400078f40ff */
[----:B------:R-:W-:Y:S02]  /*0120*/  LEA R11, R11, 0x20000, 0x8 ;  /* 0x000200000b0b7811 */ /* 0x000fe400078e40ff */
[C---:B------:R-:W-:Y:S01]  /*0130*/  LOP3.LUT R9, R7.reuse, 0xffffff00, RZ, 0xc0, !PT ;  /* 0xffffff0007097812 */ /* 0x040fe200078ec0ff */
[----:B------:R-:W-:Y:S01]  /*0140*/  IMAD.SHL.U32 R7, R7, 0x100, RZ ;  /* 0x0000010007077824 */ /* 0x000fe200078e00ff */
[----:B------:R-:W-:Y:S02]  /*0150*/  LOP3.LUT R11, R11, 0xffff0000, RZ, 0xc0, !PT ;  /* 0xffff00000b0b7812 */ /* 0x000fe400078ec0ff */
[----:B----4-:R-:W-:Y:S01]  /*0160*/  ISETP.GE.AND P0, PT, R0, 0x100, PT ;  /* 0x000001000000780c */ /* 0x010fe20003f06270 */
[----:B------:R-:W-:Y:S01]  /*0170*/  IMAD.IADD R9, R6, 0x1, -R9 ;  /* 0x0000000106097824 */ /* 0x000fe200078e0a09 */
[----:B------:R-:W-:-:S03]  /*0180*/  LOP3.LUT R7, R7, 0xffff0000, RZ, 0xc0, !PT ;  /* 0xffff000007077812 */ /* 0x000fc600078ec0ff */
[----:B------:R-:W-:-:S04]  /*0190*/  IMAD R6, R0, 0x100, R9 ;  /* 0x0000010000067824 */ /* 0x000fc800078e0209 */
[----:B------:R-:W-:Y:S01]  /*01a0*/  IMAD.IADD R11, R6, 0x1, R11 ;  /* 0x00000001060b7824 */ /* 0x000fe200078e020b */
[----:B------:R-:W-:Y:S01]  /*01b0*/  IADD3 R7, R6, R7, RZ ;  /* 0x0000000706077210 */ /* 0x000fe20007ffe0ff */
[----:B-1----:R-:W-:Y:S01]  /*01c0*/  IMAD.WIDE R8, R9, 0x4, R4 ;  /* 0x0000000409087825 */ /* 0x002fe200078e0204 */
[----:B------:R-:W-:-:S03]  /*01d0*/  CS2R R4, SRZ ;  /* 0x0000000000047805 */ /* 0x000fc6000001ff00 */
[----:B--2---:R-:W-:Y:S01]  /*01e0*/  IMAD.WIDE R20, R7, 0x4, R18 ;  /* 0x0000000407147825 */ /* 0x004fe200078e0212 */
[----:B------:R-:W-:-:S03]  /*01f0*/  CS2R R6, SRZ ;  /* 0x0000000000067805 */ /* 0x000fc6000001ff00 */
[----:B------:R-:W-:Y:S01]  /*0200*/  IMAD.WIDE R18, R11, 0x4, R18 ;  /* 0x000000040b127825 */ /* 0x000fe200078e0212 */
[----:B------:R-:W2:Y:S04]  /*0210*/  @!P0 LDG.E.EL.128 R12, desc[UR6][R20.64] ;  /* 0x00000006140c8981 */ /* 0x000ea8000c2e1d00 */
[----:B------:R-:W2:Y:S04]  /*0220*/  LDG.E.EL.128 R8, desc[UR6][R8.64] ;  /* 0x0000000608087981 */ /* 0x000ea8000c2e1d00 */
[----:B------:R-:W3:Y:S01]  /*0230*/  @!P0 LDG.E.EL.128 R4, desc[UR6][R18.64] ;  /* 0x0000000612048981 */ /* 0x000ee2000c2e1d00 */
[----:B------:R-:W1:Y:S01]  /*0240*/  S2UR UR5, SR_CgaCtaId ;  /* 0x00000000000579c3 */ /* 0x000e620000008800 */
[----:B------:R-:W-:Y:S01]  /*0250*/  UMOV UR4, 0x400 ;  /* 0x0000040000047882 */ /* 0x000fe20000000000 */
[----:B------:R-:W4:Y:S01]  /*0260*/  S2R R17, SR_TID.X ;  /* 0x0000000000117919 */ /* 0x000f220000002100 */
[----:B-1----:R-:W-:-:S06]  /*0270*/  UPRMT UR4, UR5, 0x654, UR4 ;  /* 0x0000065405047896 */ /* 0x002fcc0008000004 */
[----:B------:R-:W-:Y:S02]  /*0280*/  LEA R23, R16, UR4, 0x3 ;  /* 0x0000000410177c11 */ /* 0x000fe4000f8e18ff */
[----:B----4-:R-:W-:-:S04]  /*0290*/  LOP3.LUT R17, R17, 0x7f, RZ, 0xc0, !PT ;  /* 0x0000007f11117812 */ /* 0x010fc800078ec0ff */
[C---:B------:R-:W-:Y:S02]  /*02a0*/  LOP3.LUT R26, R17.reuse, 0x80, RZ, 0xfc, !PT ;  /* 0x00000080111a7812 */ /* 0x040fe400078efcff */
[----:B------:R-:W-:Y:S02]  /*02b0*/  LEA R25, R17, UR4, 0x3 ;  /* 0x0000000411197c11 */ /* 0x000fe4000f8e18ff */
[----:B------:R-:W-:Y:S01]  /*02c0*/  LEA R26, R26, UR4, 0x3 ;  /* 0x000000041a1a7c11 */ /* 0x000fe2000f8e18ff */
[C---:B--2---:R-:W-:Y:S01]  /*02d0*/  FADD R22, R8.reuse, R12 ;  /* 0x0000000c08167221 */ /* 0x044fe20000000000 */
[----:B------:R-:W-:Y:S01]  /*02e0*/  FADD R24, R9, R13 ;  /* 0x0000000d09187221 */ /* 0x000fe20000000000 */
[----:B------:R-:W-:Y:S01]  /*02f0*/  LOP3.LUT R13, R3, 0x7f, R2, 0xf8, !PT ;  /* 0x0000007f030d7812 */ /* 0x000fe200078ef802 */
[----:B---3--:R-:W-:Y:S01]  /*0300*/  FADD R12, R8, R4 ;  /* 0x00000004080c7221 */ /* 0x008fe20000000000 */
[C---:B------:R-:W-:Y:S01]  /*0310*/  FADD R8, R10.reuse, R14 ;  /* 0x0000000e0a087221 */ /* 0x040fe20000000000 */
[----:B------:R-:W-:Y:S01]  /*0320*/  FADD R18, R10, R6 ;  /* 0x000000060a127221 */ /* 0x000fe20000000000 */
[----:B------:R-:W-:Y:S01]  /*0330*/  FADD R10, R11, R15 ;  /* 0x0000000f0b0a7221 */ /* 0x000fe20000000000 */
[----:B------:R-:W-:Y:S01]  /*0340*/  STS [R23], R22 ;  /* 0x0000001617007388 */ /* 0x000fe20000000800 */
[----:B------:R-:W-:Y:S01]  /*0350*/  LOP3.LUT R14, R2, 0x7f, RZ, 0xc0, !PT ;  /* 0x0000007f020e7812 */ /* 0x000fe200078ec0ff */
[----:B------:R-:W-:Y:S01]  /*0360*/  FADD R16, R9, R5 ;  /* 0x0000000509107221 */ /* 0x000fe20000000000 */
[----:B------:R-:W-:Y:S01]  /*0370*/  FADD R20, R11, R7 ;  /* 0x000000070b147221 */ /* 0x000fe20000000000 */
[----:B------:R-:W-:Y:S01]  /*0380*/  STS [R23+0x8], R24 ;  /* 0x0000081817007388 */ /* 0x000fe20000000800 */
[C---:B------:R-:W-:Y:S01]  /*0390*/  LOP3.LUT R4, R14.reuse, 0x100, RZ, 0xfc, !PT ;  /* 0x000001000e047812 */ /* 0x040fe200078efcff */
[----:B------:R-:W-:Y:S01]  /*03a0*/  IMAD R13, R13, 0x100, R0 ;  /* 0x000001000d0d7824 */ /* 0x000fe200078e0200 */
[----:B------:R-:W-:Y:S01]  /*03b0*/  LOP3.LUT R6, R14, 0x180, RZ, 0xfc, !PT ;  /* 0x000001800e067812 */ /* 0x000fe200078efcff */
[----:B------:R-:W-:Y:S01]  /*03c0*/  STS [R23+0x10], R8 ;  /* 0x0000100817007388 */ /* 0x000fe20000000800 */
[----:B------:R-:W-:Y:S01]  /*03d0*/  LEA R9, R4, UR4, 0x3 ;  /* 0x0000000404097c11 */ /* 0x000fe2000f8e18ff */
[----:B------:R-:W-:Y:S01]  /*03e0*/  VIADD R27, R13, 0x28000 ;  /* 0x000280000d1b7836 */ /* 0x000fe20000000000 */
[----:B------:R-:W-:Y:S01]  /*03f0*/  LEA R6, R6, UR4, 0x3 ;  /* 0x0000000406067c11 */ /* 0x000fe2000f8e18ff */
[----:B------:R-:W-:Y:S01]  /*0400*/  STS [R23+0x18], R10 ;  /* 0x0000180a17007388 */ /* 0x000fe20000000800 */
[----:B------:R-:W1:Y:S01]  /*0410*/  LDC.64 R4, c[0x0][0x220] ;  /* 0x00008800ff047b82 */ /* 0x000e620000000a00 */
[----:B------:R-:W-:-:S07]  /*0420*/  LOP3.LUT R15, R3, 0x80, R14, 0xfe, !PT ;  /* 0x00000080030f7812 */ /* 0x000fce00078efe0e */
[----:B------:R-:W-:Y:S01]  /*0430*/  BAR.SYNC.DEFER_BLOCKING 0x0 ;  /* 0x0000000000007b1d */ /* 0x000fe20000010000 */
[----:B------:R-:W-:Y:S01]  /*0440*/  LOP3.LUT R21, R3, 0x100, R14, 0xfe, !PT ;  /* 0x0000010003157812 */ /* 0x000fe200078efe0e */
[----:B------:R-:W-:Y:S01]  /*0450*/  IMAD R15, R15, 0x100, R0 ;  /* 0x000001000f0f7824 */ /* 0x000fe200078e0200 */
[----:B------:R-:W-:Y:S02]  /*0460*/  IADD3 R29, R13, 0x30000, RZ ;  /* 0x000300000d1d7810 */ /* 0x000fe40007ffe0ff */
[----:B------:R-:W-:-:S03]  /*0470*/  LEA R21, R21, R0, 0x8 ;  /* 0x0000000015157211 */ /* 0x000fc600078e40ff */
[--C-:B-1----:R-:W-:Y:S01]  /*0480*/  IMAD.WIDE R28, R29, 0x4, R4.reuse ;  /* 0x000000041d1c7825 */ /* 0x102fe200078e0204 */
[----:B------:R-:W1:Y:S04]  /*0490*/  LDS R17, [R25] ;  /* 0x0000000019117984 */ /* 0x000e680000000800 */
[----:B------:R-:W2:Y:S04]  /*04a0*/  LDS R19, [R26] ;  /* 0x000000001a137984 */ /* 0x000ea80000000800 */
[----:B------:R-:W3:Y:S04]  /*04b0*/  LDS R8, [R9] ;  /* 0x0000000009087984 */ /* 0x000ee80000000800 */
[----:B------:R-:W4:Y:S01]  /*04c0*/  LDS R7, [R6] ;  /* 0x0000000006077984 */ /* 0x000f220000000800 */
[----:B------:R-:W-:Y:S06]  /*04d0*/  BAR.SYNC.DEFER_BLOCKING 0x0 ;  /* 0x0000000000007b1d */ /* 0x000fec0000010000 */
[----:B------:R-:W-:Y:S04]  /*04e0*/  STS [R23], R12 ;  /* 0x0000000c17007388 */ /* 0x000fe80000000800 */
[----:B------:R-:W-:Y:S04]  /*04f0*/  STS [R23+0x8], R16 ;  /* 0x0000081017007388 */ /* 0x000fe80000000800 */
[----:B------:R-:W-:Y:S04]  /*0500*/  STS [R23+0x10], R18 ;  /* 0x0000101217007388 */ /* 0x000fe80000000800 */
[----:B------:R5:W-:Y:S01]  /*0510*/  STS [R23+0x18], R20 ;  /* 0x0000181417007388 */ /* 0x000be20000000800 */
[----:B------:R-:W-:Y:S01]  /*0520*/  BAR.SYNC.DEFER_BLOCKING 0x0 ;  /* 0x0000000000007b1d */ /* 0x000fe20000010000 */
[----:B-----5:R-:W-:Y:S01]  /*0530*/  LOP3.LUT R23, R3, 0x180, R14, 0xfe, !PT ;  /* 0x0000018003177812 */ /* 0x020fe200078efe0e */
[----:B------:R-:W-:-:S04]  /*0540*/  IMAD.WIDE R2, R13, 0x4, R4 ;  /* 0x000000040d027825 */ /* 0x000fc800078e0204 */
[----:B------:R-:W-:Y:S02]  /*0550*/  IMAD R23, R23, 0x100, R0 ;  /* 0x0000010017177824 */ /* 0x000fe400078e0200 */
[----:B------:R-:W-:-:S04]  /*0560*/  IMAD.WIDE R14, R15, 0x4, R4 ;  /* 0x000000040f0e7825 */ /* 0x000fc800078e0204 */
[----:B------:R-:W-:-:S04]  /*0570*/  IMAD.WIDE R20, R21, 0x4, R4 ;  /* 0x0000000415147825 */ /* 0x000fc800078e0204 */
[----:B------:R-:W-:Y:S01]  /*0580*/  IMAD.WIDE R22, R23, 0x4, R4 ;  /* 0x0000000417167825 */ /* 0x000fe200078e0204 */
[----:B------:R5:W4:Y:S04]  /*0590*/  LDS R11, [R25] ;  /* 0x00000000190b7984 */ /* 0x000b280000000800 */
[----:B------:R2:W4:Y:S04]  /*05a0*/  LDS R10, [R26] ;  /* 0x000000001a0a7984 */ /* 0x0005280000000800 */
[----:B------:R-:W4:Y:S01]  /*05b0*/  LDS R9, [R9] ;  /* 0x0000000009097984 */ /* 0x000f220000000800 */
[----:B-----5:R-:W-:-:S03]  /*05c0*/  VIADD R25, R13, 0x20000 ;  /* 0x000200000d197836 */ /* 0x020fc60000000000 */
[----:B-1----:R1:W-:Y:S01]  /*05d0*/  @!P0 STG.E desc[UR6][R2.64], R17 ;  /* 0x0000001102008986 */ /* 0x0023e2000c101906 */
[----:B------:R-:W-:-:S03]  /*05e0*/  IMAD.WIDE R24, R25, 0x4, R4 ;  /* 0x0000000419187825 */ /* 0x000fc600078e0204 */
[----:B--2---:R1:W-:Y:S01]  /*05f0*/  @!P0 STG.E desc[UR6][R14.64], R19 ;  /* 0x000000130e008986 */ /* 0x0043e2000c101906 */
[----:B------:R-:W-:-:S03]  /*0600*/  IMAD.WIDE R26, R27, 0x4, R4 ;  /* 0x000000041b1a7825 */ /* 0x000fc600078e0204 */
[----:B---3--:R1:W-:Y:S04]  /*0610*/  @!P0 STG.E desc[UR6][R20.64], R8 ;  /* 0x0000000814008986 */ /* 0x0083e8000c101906 */
[----:B----4-:R1:W-:Y:S04]  /*0620*/  @!P0 STG.E desc[UR6][R22.64], R7 ;  /* 0x0000000716008986 */ /* 0x0103e8000c101906 */
[----:B0-----:R1:W-:Y:S04]  /*0630*/  @!P0 STG.E desc[UR6][R24.64], R11 ;  /* 0x0000000b18008986 */ /* 0x0013e8000c101906 */
[----:B------:R1:W-:Y:S04]  /*0640*/  @!P0 STG.E desc[UR6][R26.64], R10 ;  /* 0x0000000a1a008986 */ /* 0x0003e8000c101906 */
[----:B------:R1:W-:Y:S01]  /*0650*/  @!P0 STG.E desc[UR6][R28.64], R9 ;  /* 0x000000091c008986 */ /* 0x0003e2000c101906 */
[----:B------:R-:W-:Y:S05]  /*0660*/  @P0 EXIT ;  /* 0x000000000000094d */ /* 0x000fea0003800000 */
[----:B-1----:R-:W0:Y:S01]  /*0670*/  LDS R3, [R6] ;  /* 0x0000000006037984 */ /* 0x002e220000000800 */
[----:B------:R-:W-:-:S04]  /*0680*/  VIADD R13, R13, 0x38000 ;  /* 0x000380000d0d7836 */ /* 0x000fc80000000000 */
[----:B------:R-:W-:-:S05]  /*0690*/  IMAD.WIDE R4, R13, 0x4, R4 ;  /* 0x000000040d047825 */ /* 0x000fca00078e0204 */
[----:B0-----:R-:W-:Y:S01]  /*06a0*/  STG.E desc[UR6][R4.64], R3 ;  /* 0x0000000304007986 */ /* 0x001fe2000c101906 */
[----:B------:R-:W-:Y:S05]  /*06b0*/  EXIT ;  /* 0x000000000000794d */ /* 0x000fea0003800000 */
.L_x_0:
[----:B------:R-:W-:-:S00]  /*06c0*/  BRA `(.L_x_0) ;  /* 0xfffffffc00fc7947 */ /* 0x000fc0000383ffff */
[----:B------:R-:W-:-:S00]  /*06d0*/  NOP ;  /* 0x0000000000007918 */ /* 0x000fc00000000000 */
        /* <DEDUP_REMOVED lines=10> */
.L_x_1:


//--------------------- .nv.shared.triton_poi_fused_convolution_35 --------------------------
	.section	.nv.shared.triton_poi_fused_convolution_35,"aw",@nobits
	.sectionflags	@""
	.align	16
	.zero		1024


//--------------------- .nv.constant0.triton_poi_fused_convolution_35 --------------------------
	.section	.nv.constant0.triton_poi_fused_convolution_35,"a",@progbits
	.sectionflags	@""
	.align	4
.nv.constant0.triton_poi_fused_convolution_35:
	.zero		560
